	.headerflags	@"EF_CUDA_TEXMODE_UNIFIED EF_CUDA_64BIT_ADDRESS EF_CUDA_SM86 EF_CUDA_VIRTUAL_SM(EF_CUDA_SM86)"
	.elftype	@"ET_EXEC"


//--------------------- .nv.info                  --------------------------
	.section	.nv.info,"",@"SHT_CUDA_INFO"
	.align	4


	//----- nvinfo : EIATTR_REGCOUNT
	.align		4
        /*0000*/ 	.byte	0x04, 0x2f
        /*0002*/ 	.short	(.L_1 - .L_0)
	.align		4
.L_0:
        /*0004*/ 	.word	index@(triton_)
        /*0008*/ 	.word	0x00000010


	//----- nvinfo : EIATTR_MAX_STACK_SIZE
	.align		4
.L_1:
        /*000c*/ 	.byte	0x04, 0x23
        /*000e*/ 	.short	(.L_3 - .L_2)
	.align		4
.L_2:
        /*0010*/ 	.word	index@(triton_)
        /*0014*/ 	.word	0x00000000


	//----- nvinfo : EIATTR_MIN_STACK_SIZE
	.align		4
.L_3:
        /*0018*/ 	.byte	0x04, 0x12
        /*001a*/ 	.short	(.L_5 - .L_4)
	.align		4
.L_4:
        /*001c*/ 	.word	index@(triton_)
        /*0020*/ 	.word	0x00000000


	//----- nvinfo : EIATTR_FRAME_SIZE
	.align		4
.L_5:
        /*0024*/ 	.byte	0x04, 0x11
        /*0026*/ 	.short	(.L_7 - .L_6)
	.align		4
.L_6:
        /*0028*/ 	.word	index@(triton_)
        /*002c*/ 	.word	0x00000000
.L_7:


//--------------------- .nv.info.triton_          --------------------------
	.section	.nv.info.triton_,"",@"SHT_CUDA_INFO"
	.align	4


	//----- nvinfo : EIATTR_CUDA_API_VERSION
	.align		4
        /*0000*/ 	.byte	0x04, 0x37
        /*0002*/ 	.short	(.L_9 - .L_8)
.L_8:
        /*0004*/ 	.word	0x0000007b


	//----- nvinfo : EIATTR_SW2861232_WAR
	.align		4
.L_9:
        /*0008*/ 	.byte	0x01, 0x35
	.zero		2


	//----- nvinfo : EIATTR_PARAM_CBANK
	.align		4
        /*000c*/ 	.byte	0x04, 0x0a
        /*000e*/ 	.short	(.L_11 - .L_10)
	.align		4
.L_10:
        /*0010*/ 	.word	index@(.nv.constant0.triton_)
        /*0014*/ 	.short	0x0160
        /*0016*/ 	.short	0x0020


	//----- nvinfo : EIATTR_CBANK_PARAM_SIZE
	.align		4
.L_11:
        /*0018*/ 	.byte	0x03, 0x19
        /*001a*/ 	.short	0x0020


	//----- nvinfo : EIATTR_KPARAM_INFO
	.align		4
        /*001c*/ 	.byte	0x04, 0x17
        /*001e*/ 	.short	(.L_13 - .L_12)
.L_12:
        /*0020*/ 	.word	0x00000000
        /*0024*/ 	.short	0x0004
        /*0026*/ 	.short	0x001c
        /*0028*/ 	.byte	0x00, 0xf0, 0x11, 0x00


	//----- nvinfo : EIATTR_KPARAM_INFO
	.align		4
.L_13:
        /*002c*/ 	.byte	0x04, 0x17
        /*002e*/ 	.short	(.L_15 - .L_14)
.L_14:
        /*0030*/ 	.word	0x00000000
        /*0034*/ 	.short	0x0003
        /*0036*/ 	.short	0x0018
        /*0038*/ 	.byte	0x00, 0xf0, 0x11, 0x00


	//----- nvinfo : EIATTR_KPARAM_INFO
	.align		4
.L_15:
        /*003c*/ 	.byte	0x04, 0x17
        /*003e*/ 	.short	(.L_17 - .L_16)
.L_16:
        /*0040*/ 	.word	0x00000000
        /*0044*/ 	.short	0x0002
        /*0046*/ 	.short	0x0010
        /*0048*/ 	.byte	0x00, 0xf0, 0x21, 0x00


	//----- nvinfo : EIATTR_KPARAM_INFO
	.align		4
.L_17:
        /*004c*/ 	.byte	0x04, 0x17
        /*004e*/ 	.short	(.L_19 - .L_18)
.L_18:
        /*0050*/ 	.word	0x00000000
        /*0054*/ 	.short	0x0001
        /*0056*/ 	.short	0x0008
        /*0058*/ 	.byte	0x00, 0xf0, 0x21, 0x00


	//----- nvinfo : EIATTR_KPARAM_INFO
	.align		4
.L_19:
        /*005c*/ 	.byte	0x04, 0x17
        /*005e*/ 	.short	(.L_21 - .L_20)
.L_20:
        /*0060*/ 	.word	0x00000000
        /*0064*/ 	.short	0x0000
        /*0066*/ 	.short	0x0000
        /*0068*/ 	.byte	0x00, 0xf0, 0x21, 0x00


	//----- nvinfo : EIATTR_MAXREG_COUNT
	.align		4
.L_21:
        /*006c*/ 	.byte	0x03, 0x1b
        /*006e*/ 	.short	0x00ff


	//----- nvinfo : EIATTR_COOP_GROUP_MASK_REGIDS
	.align		4
        /*0070*/ 	.byte	0x04, 0x29
        /*0072*/ 	.short	(.L_23 - .L_22)


	//   ....[0]....
.L_22:
        /*0074*/ 	.word	0xffffffff


	//   ....[1]....
        /*0078*/ 	.word	0xffffffff


	//   ....[2]....
        /*007c*/ 	.word	0xffffffff


	//   ....[3]....
        /*0080*/ 	.word	0xffffffff


	//   ....[4]....
        /*0084*/ 	.word	0xffffffff


	//   ....[5]....
        /*0088*/ 	.word	0xffffffff


	//   ....[6]....
        /*008c*/ 	.word	0xffffffff


	//   ....[7]....
        /*0090*/ 	.word	0xffffffff


	//----- nvinfo : EIATTR_COOP_GROUP_INSTR_OFFSETS
	.align		4
.L_23:
        /*0094*/ 	.byte	0x04, 0x28
        /*0096*/ 	.short	(.L_25 - .L_24)


	//   ....[0]....
.L_24:
        /*0098*/ 	.word	0x000000e0


	//   ....[1]....
        /*009c*/ 	.word	0x00000100


	//   ....[2]....
        /*00a0*/ 	.word	0x00000120


	//   ....[3]....
        /*00a4*/ 	.word	0x00000140


	//   ....[4]....
        /*00a8*/ 	.word	0x000001c0


	//   ....[5]....
        /*00ac*/ 	.word	0x000001f0


	//   ....[6]....
        /*00b0*/ 	.word	0x00000210


	//   ....[7]....
        /*00b4*/ 	.word	0x00000240


	//----- nvinfo : EIATTR_EXIT_INSTR_OFFSETS
	.align		4
.L_25:
        /*00b8*/ 	.byte	0x04, 0x1c
        /*00ba*/ 	.short	(.L_27 - .L_26)


	//   ....[0]....
.L_26:
        /*00bc*/ 	.word	0x00000270


	//   ....[1]....
        /*00c0*/ 	.word	0x00000290


	//----- nvinfo : EIATTR_MAX_THREADS
	.align		4
.L_27:
        /*00c4*/ 	.byte	0x04, 0x05
        /*00c6*/ 	.short	(.L_29 - .L_28)
.L_28:
        /*00c8*/ 	.word	0x00000040
        /*00cc*/ 	.word	0x00000001
        /*00d0*/ 	.word	0x00000001
.L_29:


//--------------------- .nv.rel.action            --------------------------
	.section	.nv.rel.action,"",@"SHT_CUDA_RELOCINFO"
	.align	8
	.sectionentsize	8
        /*0000*/ 	.byte	0x73, 0x00, 0x00, 0x00, 0x00, 0x00, 0x00, 0x00, 0x00, 0x00, 0x00, 0x11, 0x25, 0x00, 0x05, 0x36


//--------------------- .nv.constant0.triton_     --------------------------
	.section	.nv.constant0.triton_,"a",@progbits
	.align	4
.nv.constant0.triton_:
	.zero		384


//--------------------- .text.triton_             --------------------------
	.section	.text.triton_,"ax",@progbits
	.sectioninfo	@"SHI_REGISTERS=16"
	.align	128
        .global         triton_
        .type           triton_,@function
        .size           triton_,(.L_x_2 - triton_)
        .other          triton_,@"STO_CUDA_ENTRY STV_DEFAULT"
triton_:
.text.triton_:
[----:B------:R-:W-:-:S02]  /*0000*/  MOV R1, c[0x0][0x28] ;  /* 0x00000a0000017a02 */ /* 0x000fc40000000f00 */
[----:B------:R-:W0:Y:S01]  /*0010*/  S2R R11, SR_CTAID.X ;  /* 0x00000000000b7919 */ /* 0x000e220000002500 */
[----:B------:R-:W-:Y:S01]  /*0020*/  ULDC.64 UR4, c[0x0][0x118] ;  /* 0x0000460000047ab9 */ /* 0x000fe20000000a00 */
[----:B------:R-:W-:Y:S02]  /*0030*/  MOV R10, 0x4 ;  /* 0x00000004000a7802 */ /* 0x000fe40000000f00 */
[----:B------:R-:W1:Y:S01]  /*0040*/  S2R R12, SR_TID.X ;  /* 0x00000000000c7919 */ /* 0x000e620000002100 */
[----:B------:R-:W-:Y:S02]  /*0050*/  MOV R2, RZ ;  /* 0x000000ff00027202 */ /* 0x000fe40000000f00 */
[----:B0-----:R-:W-:Y:S02]  /*0060*/  ISETP.GE.AND P0, PT, R11, c[0x0][0x178], PT ;  /* 0x00005e000b007a0c */ /* 0x001fe40003f06270 */
[----:B-1----:R-:W-:-:S04]  /*0070*/  LOP3.LUT R0, R12, 0xf, RZ, 0xc0, !PT ;  /* 0x0000000f0c007812 */ /* 0x002fc800078ec0ff */
[----:B------:R-:W-:-:S07]  /*0080*/  LEA R0, R11, R0, 0x4 ;  /* 0x000000000b007211 */ /* 0x000fce00078e20ff */
[----:B------:R-:W-:Y:S05]  /*0090*/  @P0 BRA `(.L_x_0) ;  /* 0x0000002000000947 */ /* 0x000fea0003800000 */
[----:B------:R-:W-:-:S06]  /*00a0*/  IMAD.WIDE R2, R0, R10, c[0x0][0x160] ;  /* 0x0000580000027625 */ /* 0x000fcc00078e020a */
[----:B------:R0:W5:Y:S02]  /*00b0*/  LDG.E R2, [R2.64] ;  /* 0x0000000402027981 */ /* 0x000164000c1e1900 */
.L_x_0:
[----:B-----5:R-:W-:-:S04]  /*00c0*/  SEL R2, R2, RZ, !P0 ;  /* 0x000000ff02027207 */ /* 0x020fc80004000000 */
[----:B------:R-:W-:-:S05]  /*00d0*/  FSEL R0, R2, RZ, !P0 ;  /* 0x000000ff02007208 */ /* 0x000fca0004000000 */
[----:B0-----:R-:W0:Y:S02]  /*00e0*/  SHFL.BFLY PT, R3, R0, 0x8, 0x1f ;  /* 0x0d001f0000037f89 */ /* 0x001e2400000e0000 */
[----:B0-----:R-:W-:-:S05]  /*00f0*/  FADD R3, R0, R3 ;  /* 0x0000000300037221 */ /* 0x001fca0000000000 */
[----:B------:R-:W0:Y:S02]  /*0100*/  SHFL.BFLY PT, R4, R3, 0x4, 0x1f ;  /* 0x0c801f0003047f89 */ /* 0x000e2400000e0000 */
[----:B0-----:R-:W-:-:S05]  /*0110*/  FADD R4, R3, R4 ;  /* 0x0000000403047221 */ /* 0x001fca0000000000 */
[----:B------:R-:W0:Y:S02]  /*0120*/  SHFL.BFLY PT, R5, R4, 0x2, 0x1f ;  /* 0x0c401f0004057f89 */ /* 0x000e2400000e0000 */
[----:B0-----:R-:W-:-:S05]  /*0130*/  FADD R5, R4, R5 ;  /* 0x0000000504057221 */ /* 0x001fca0000000000 */
[----:B------:R-:W0:Y:S02]  /*0140*/  SHFL.BFLY PT, R6, R5, 0x1, 0x1f ;  /* 0x0c201f0005067f89 */ /* 0x000e2400000e0000 */
[----:B0-----:R-:W-:Y:S01]  /*0150*/  FADD R6, R5, R6 ;  /* 0x0000000605067221 */ /* 0x001fe20000000000 */
[----:B------:R-:W-:-:S03]  /*0160*/  IMAD.WIDE R4, R11, R10, c[0x0][0x170] ;  /* 0x00005c000b047625 */ /* 0x000fc600078e020a */
[----:B------:R-:W-:-:S04]  /*0170*/  FMUL R13, R6, 0.0625 ;  /* 0x3d800000060d7820 */ /* 0x000fc80000400000 */
[----:B------:R-:W-:-:S04]  /*0180*/  FADD R2, R2, -R13 ;  /* 0x8000000d02027221 */ /* 0x000fc80000000000 */
[----:B------:R-:W-:-:S05]  /*0190*/  FMUL R2, R2, R2 ;  /* 0x0000000202027220 */ /* 0x000fca0000400000 */
[----:B------:R-:W-:Y:S02]  /*01a0*/  FSEL R0, R2, RZ, !P0 ;  /* 0x000000ff02007208 */ /* 0x000fe40004000000 */
[----:B------:R-:W-:-:S03]  /*01b0*/  LOP3.LUT P0, RZ, R12, 0x3f, RZ, 0xc0, !PT ;  /* 0x0000003f0cff7812 */ /* 0x000fc6000780c0ff */
[----:B------:R-:W0:Y:S01]  /*01c0*/  SHFL.BFLY PT, R7, R0, 0x8, 0x1f ;  /* 0x0d001f0000077f89 */ /* 0x000e2200000e0000 */
[----:B------:R-:W-:Y:S01]  /*01d0*/  ISETP.LT.AND P0, PT, R11, c[0x0][0x178], !P0 ;  /* 0x00005e000b007a0c */ /* 0x000fe20004701270 */
[----:B0-----:R-:W-:-:S05]  /*01e0*/  FADD R7, R0, R7 ;  /* 0x0000000700077221 */ /* 0x001fca0000000000 */
[----:B------:R-:W0:Y:S02]  /*01f0*/  SHFL.BFLY PT, R2, R7, 0x4, 0x1f ;  /* 0x0c801f0007027f89 */ /* 0x000e2400000e0000 */
[----:B0-----:R-:W-:-:S05]  /*0200*/  FADD R6, R7, R2 ;  /* 0x0000000207067221 */ /* 0x001fca0000000000 */
[----:B------:R-:W0:Y:S02]  /*0210*/  SHFL.BFLY PT, R3, R6, 0x2, 0x1f ;  /* 0x0c401f0006037f89 */ /* 0x000e2400000e0000 */
[----:B0-----:R-:W-:Y:S01]  /*0220*/  FADD R8, R6, R3 ;  /* 0x0000000306087221 */ /* 0x001fe20000000000 */
[----:B------:R-:W-:-:S04]  /*0230*/  IMAD.WIDE R2, R11, R10, c[0x0][0x168] ;  /* 0x00005a000b027625 */ /* 0x000fc800078e020a */
[----:B------:R-:W0:Y:S04]  /*0240*/  SHFL.BFLY PT, R9, R8, 0x1, 0x1f ;  /* 0x0c201f0008097f89 */ /* 0x000e2800000e0000 */
[----:B------:R1:W-:Y:S01]  /*0250*/  @P0 STG.E [R2.64], R13 ;  /* 0x0000000d02000986 */ /* 0x0003e2000c101904 */
[----:B0-----:R-:W-:Y:S01]  /*0260*/  FADD R9, R8, R9 ;  /* 0x0000000908097221 */ /* 0x001fe20000000000 */
[----:B------:R-:W-:Y:S06]  /*0270*/  @!P0 EXIT ;  /* 0x000000000000894d */ /* 0x000fec0003800000 */
[----:B-1----:R-:W-:Y:S01]  /*0280*/  STG.E [R4.64], R9 ;  /* 0x0000000904007986 */ /* 0x002fe2000c101904 */
[----:B------:R-:W-:Y:S05]  /*0290*/  EXIT ;  /* 0x000000000000794d */ /* 0x000fea0003800000 */
.L_x_1:
[----:B------:R-:W-:-:S00]  /*02a0*/  BRA `(.L_x_1) ;  /* 0xfffffff000007947 */ /* 0x000fc0000383ffff */
[----:B------:R-:W-:-:S00]  /*02b0*/  NOP ;  /* 0x0000000000007918 */ /* 0x000fc00000000000 */
        /* <DEDUP_REMOVED lines=12> */
.L_x_2:
